//
// Generated by NVIDIA NVVM Compiler
//
// Compiler Build ID: CL-36424714
// Cuda compilation tools, release 13.0, V13.0.88
// Based on NVVM 20.0.0
//

.version 9.0
.target sm_100
.address_size 64


.entry _Z7collatzlllPi(
	.param .u64 _Z7collatzlllPi_param_0,
	.param .u64 _Z7collatzlllPi_param_1,
	.param .u64 _Z7collatzlllPi_param_2,
	.param .u64 .ptr .align 1 _Z7collatzlllPi_param_3
)
{
	.reg .pred 	%p<8>;
	.reg .b32 	%r<15>;
	.reg .b64 	%rd<23>;

	ld.param.u64 	%rd13, [_Z7collatzlllPi_param_0];
	ld.param.u64 	%rd10, [_Z7collatzlllPi_param_1];
	ld.param.u64 	%rd11, [_Z7collatzlllPi_param_2];
	ld.param.u64 	%rd12, [_Z7collatzlllPi_param_3];
	mov.u32 	%r4, %tid.x;
	cvt.u64.u32 	%rd14, %r4;
	mov.u32 	%r5, %ctaid.x;
	mov.u32 	%r6, %ntid.x;
	mul.wide.u32 	%rd15, %r5, %r6;
	add.s64 	%rd1, %rd15, %rd14;
	add.s64 	%rd21, %rd1, %rd13;
	or.b64  	%rd16, %rd1, %rd11;
	and.b64  	%rd17, %rd16, -4294967296;
	setp.ne.s64 	%p1, %rd17, 0;
	@%p1 bra 	$L__BB0_2;
	cvt.u32.u64 	%r7, %rd11;
	cvt.u32.u64 	%r8, %rd1;
	rem.u32 	%r9, %r8, %r7;
	cvt.u64.u32 	%rd20, %r9;
	bra.uni 	$L__BB0_3;
$L__BB0_2:
	rem.s64 	%rd20, %rd1, %rd11;
$L__BB0_3:
	setp.ne.s64 	%p2, %rd20, 0;
	setp.ge.s64 	%p3, %rd21, %rd10;
	or.pred  	%p4, %p3, %p2;
	@%p4 bra 	$L__BB0_11;
	setp.eq.s64 	%p5, %rd21, 1;
	mov.b32 	%r14, 1;
	@%p5 bra 	$L__BB0_10;
	mov.b32 	%r14, 1;
$L__BB0_6:
	add.s32 	%r14, %r14, 1;
	and.b64  	%rd18, %rd21, 1;
	setp.eq.b64 	%p6, %rd18, 1;
	@%p6 bra 	$L__BB0_8;
	shr.s64 	%rd21, %rd21, 1;
	bra.uni 	$L__BB0_9;
$L__BB0_8:
	mad.lo.s64 	%rd21, %rd21, 3, 1;
$L__BB0_9:
	setp.ne.s64 	%p7, %rd21, 1;
	@%p7 bra 	$L__BB0_6;
$L__BB0_10:
	cvta.to.global.u64 	%rd19, %rd12;
	atom.global.max.s32 	%r12, [%rd19], %r14;
$L__BB0_11:
	ret;

}


// ===== COMPILED SASS (sm_100) =====

	.target	sm_100

	.elftype	@"ET_EXEC"


//--------------------- .note.nv.tkinfo           --------------------------
	.section	.note.nv.tkinfo,"",@"SHT_NOTE"
	.sectionflags	@"SHF_NOTE_NV_TKINFO"
	.tkinfo
        /*0018*/ 	.word	0x00000002
        /*0030*/ 	.string	""
        /*0030*/ 	.string	"ptxas"
        /*0030*/ 	.string	"Cuda compilation tools, release 13.0, V13.0.88"
        /*0030*/ 	.string	"Build cuda_13.0.r13.0/compiler.36424714_0"
        /*0030*/ 	.string	"-arch sm_100 -m 64 "



//--------------------- .note.nv.cuinfo           --------------------------
	.section	.note.nv.cuinfo,"",@"SHT_NOTE"
	.sectionflags	@"SHF_NOTE_NV_CUINFO"
        /*0018*/ 	.short	0x0002
        /*001a*/ 	.short	0x0064
        /*001c*/ 	.short	0x0082
	.zero		2


//--------------------- .nv.info                  --------------------------
	.section	.nv.info,"",@"SHT_CUDA_INFO"
	.align	4


	//----- nvinfo : EIATTR_REGCOUNT
	.align		4
        /*0000*/ 	.byte	0x04, 0x2f
        /*0002*/ 	.short	(.L_1 - .L_0)
	.align		4
.L_0:
        /*0004*/ 	.word	index@(_Z7collatzlllPi)
        /*0008*/ 	.word	0x00000012


	//----- nvinfo : EIATTR_FRAME_SIZE
	.align		4
.L_1:
        /*000c*/ 	.byte	0x04, 0x11
        /*000e*/ 	.short	(.L_3 - .L_2)
	.align		4
.L_2:
        /*0010*/ 	.word	index@($__internal_0_$__cuda_sm20_rem_s64)
        /*0014*/ 	.word	0x00000000


	//----- nvinfo : EIATTR_FRAME_SIZE
	.align		4
.L_3:
        /*0018*/ 	.byte	0x04, 0x11
        /*001a*/ 	.short	(.L_5 - .L_4)
	.align		4
.L_4:
        /*001c*/ 	.word	index@(_Z7collatzlllPi)
        /*0020*/ 	.word	0x00000000


	//----- nvinfo : EIATTR_MIN_STACK_SIZE
	.align		4
.L_5:
        /*0024*/ 	.byte	0x04, 0x12
        /*0026*/ 	.short	(.L_7 - .L_6)
	.align		4
.L_6:
        /*0028*/ 	.word	index@(_Z7collatzlllPi)
        /*002c*/ 	.word	0x00000000
.L_7:


//--------------------- .nv.compat                --------------------------
	.section	.nv.compat,"",@"SHT_CUDA_COMPAT_INFO"
	.align	4
        /*0000*/ 	.byte	0x02, 0x09, 0x00, 0x00, 0x02, 0x02, 0x01, 0x00, 0x02, 0x05, 0x05, 0x00, 0x03, 0x07, 0x01, 0x01
        /*0010*/ 	.byte	0x02, 0x03, 0x00, 0x00, 0x02, 0x06, 0x01, 0x00, 0x04, 0x0b, 0x08, 0x00, 0x09, 0x00, 0x00, 0x00
        /*0020*/ 	.byte	0x00, 0x00, 0x00, 0x00


//--------------------- .nv.info._Z7collatzlllPi  --------------------------
	.section	.nv.info._Z7collatzlllPi,"",@"SHT_CUDA_INFO"
	.sectionflags	@""
	.align	4


	//----- nvinfo : EIATTR_CUDA_API_VERSION
	.align		4
        /*0000*/ 	.byte	0x04, 0x37
        /*0002*/ 	.short	(.L_9 - .L_8)
.L_8:
        /*0004*/ 	.word	0x00000082


	//----- nvinfo : EIATTR_KPARAM_INFO
	.align		4
.L_9:
        /*0008*/ 	.byte	0x04, 0x17
        /*000a*/ 	.short	(.L_11 - .L_10)
.L_10:
        /*000c*/ 	.word	0x00000000
        /*0010*/ 	.short	0x0003
        /*0012*/ 	.short	0x0018
        /*0014*/ 	.byte	0x00, 0xf5, 0x21, 0x00


	//----- nvinfo : EIATTR_KPARAM_INFO
	.align		4
.L_11:
        /*0018*/ 	.byte	0x04, 0x17
        /*001a*/ 	.short	(.L_13 - .L_12)
.L_12:
        /*001c*/ 	.word	0x00000000
        /*0020*/ 	.short	0x0002
        /*0022*/ 	.short	0x0010
        /*0024*/ 	.byte	0x00, 0xf0, 0x21, 0x00


	//----- nvinfo : EIATTR_KPARAM_INFO
	.align		4
.L_13:
        /*0028*/ 	.byte	0x04, 0x17
        /*002a*/ 	.short	(.L_15 - .L_14)
.L_14:
        /*002c*/ 	.word	0x00000000
        /*0030*/ 	.short	0x0001
        /*0032*/ 	.short	0x0008
        /*0034*/ 	.byte	0x00, 0xf0, 0x21, 0x00


	//----- nvinfo : EIATTR_KPARAM_INFO
	.align		4
.L_15:
        /*0038*/ 	.byte	0x04, 0x17
        /*003a*/ 	.short	(.L_17 - .L_16)
.L_16:
        /*003c*/ 	.word	0x00000000
        /*0040*/ 	.short	0x0000
        /*0042*/ 	.short	0x0000
        /*0044*/ 	.byte	0x00, 0xf0, 0x21, 0x00


	//----- nvinfo : EIATTR_SPARSE_MMA_MASK
	.align		4
.L_17:
        /*0048*/ 	.byte	0x03, 0x50
        /*004a*/ 	.short	0x0000


	//----- nvinfo : EIATTR_MAXREG_COUNT
	.align		4
        /*004c*/ 	.byte	0x03, 0x1b
        /*004e*/ 	.short	0x00ff


	//----- nvinfo : EIATTR_MERCURY_ISA_VERSION
	.align		4
        /*0050*/ 	.byte	0x03, 0x5f
        /*0052*/ 	.short	0x0101


	//----- nvinfo : EIATTR_INT_WARP_WIDE_INSTR_OFFSETS
	.align		4
        /*0054*/ 	.byte	0x04, 0x31
        /*0056*/ 	.short	(.L_19 - .L_18)


	//   ....[0]....
.L_18:
        /*0058*/ 	.word	0x00000440


	//   ....[1]....
        /*005c*/ 	.word	0x00000450


	//----- nvinfo : EIATTR_VRC_CTA_INIT_COUNT
	.align		4
.L_19:
        /*0060*/ 	.byte	0x02, 0x4a
	.zero		1
	.zero		1


	//----- nvinfo : EIATTR_EXIT_INSTR_OFFSETS
	.align		4
        /*0064*/ 	.byte	0x04, 0x1c
        /*0066*/ 	.short	(.L_21 - .L_20)


	//   ....[0]....
.L_20:
        /*0068*/ 	.word	0x000002b0


	//   ....[1]....
        /*006c*/ 	.word	0x000004b0


	//----- nvinfo : EIATTR_CRS_STACK_SIZE
	.align		4
.L_21:
        /*0070*/ 	.byte	0x04, 0x1e
        /*0072*/ 	.short	(.L_23 - .L_22)
.L_22:
        /*0074*/ 	.word	0x00000000


	//----- nvinfo : EIATTR_CBANK_PARAM_SIZE
	.align		4
.L_23:
        /*0078*/ 	.byte	0x03, 0x19
        /*007a*/ 	.short	0x0020


	//----- nvinfo : EIATTR_PARAM_CBANK
	.align		4
        /*007c*/ 	.byte	0x04, 0x0a
        /*007e*/ 	.short	(.L_25 - .L_24)
	.align		4
.L_24:
        /*0080*/ 	.word	index@(.nv.constant0._Z7collatzlllPi)
        /*0084*/ 	.short	0x0380
        /*0086*/ 	.short	0x0020


	//----- nvinfo : EIATTR_SW_WAR
	.align		4
.L_25:
        /*0088*/ 	.byte	0x04, 0x36
        /*008a*/ 	.short	(.L_27 - .L_26)
.L_26:
        /*008c*/ 	.word	0x00000008
.L_27:


//--------------------- .nv.callgraph             --------------------------
	.section	.nv.callgraph,"",@"SHT_CUDA_CALLGRAPH"
	.align	4
	.sectionentsize	8
	.align		4
        /*0000*/ 	.word	0x00000000
	.align		4
        /*0004*/ 	.word	0xffffffff
	.align		4
        /*0008*/ 	.word	0x00000000
	.align		4
        /*000c*/ 	.word	0xfffffffe
	.align		4
        /*0010*/ 	.word	0x00000000
	.align		4
        /*0014*/ 	.word	0xfffffffd
	.align		4
        /*0018*/ 	.word	0x00000000
	.align		4
        /*001c*/ 	.word	0xfffffffc


//--------------------- .text._Z7collatzlllPi     --------------------------
	.section	.text._Z7collatzlllPi,"ax",@progbits
	.align	128
.text._Z7collatzlllPi:
        .type           _Z7collatzlllPi,@function
        .size           _Z7collatzlllPi,(.L_x_7 - _Z7collatzlllPi)
        .other          _Z7collatzlllPi,@"STO_CUDA_ENTRY STV_DEFAULT"
_Z7collatzlllPi:
[----:B------:R-:W-:Y:S01]  /*0000*/  LDC R1, c[0x0][0x37c] ;  /* 0x0000df00ff017b82 */ /* 0x000fe20000000800 */
[----:B------:R-:W0:Y:S07]  /*0010*/  S2R R4, SR_TID.X ;  /* 0x0000000000047919 */ /* 0x000e2e0000002100 */
[----:B------:R-:W0:Y:S01]  /*0020*/  S2UR UR4, SR_CTAID.X ;  /* 0x00000000000479c3 */ /* 0x000e220000002500 */
[----:B------:R-:W1:Y:S01]  /*0030*/  LDCU UR5, c[0x0][0x394] ;  /* 0x00007280ff0577ac */ /* 0x000e620008000800 */
[----:B------:R-:W-:Y:S01]  /*0040*/  IMAD.MOV.U32 R5, RZ, RZ, RZ ;  /* 0x000000ffff057224 */ /* 0x000fe200078e00ff */
[----:B------:R-:W-:Y:S01]  /*0050*/  BSSY.RECONVERGENT B0, `(.L_x_0) ;  /* 0x0000022000007945 */ /* 0x000fe20003800200 */
[----:B------:R-:W2:Y:S04]  /*0060*/  LDCU.64 UR6, c[0x0][0x380] ;  /* 0x00007000ff0677ac */ /* 0x000ea80008000a00 */
[----:B------:R-:W0:Y:S02]  /*0070*/  LDC R3, c[0x0][0x360] ;  /* 0x0000d800ff037b82 */ /* 0x000e240000000800 */
[----:B0-----:R-:W-:-:S05]  /*0080*/  IMAD.WIDE.U32 R4, R3, UR4, R4 ;  /* 0x0000000403047c25 */ /* 0x001fca000f8e0004 */
[C---:B-1----:R-:W-:Y:S02]  /*0090*/  LOP3.LUT R0, R5.reuse, UR5, RZ, 0xfc, !PT ;  /* 0x0000000505007c12 */ /* 0x042fe4000f8efcff */
[----:B--2---:R-:W-:Y:S02]  /*00a0*/  IADD3 R3, P1, PT, R4, UR6, RZ ;  /* 0x0000000604037c10 */ /* 0x004fe4000ff3e0ff */
[----:B------:R-:W-:Y:S02]  /*00b0*/  ISETP.NE.U32.AND P0, PT, R0, RZ, PT ;  /* 0x000000ff0000720c */ /* 0x000fe40003f05070 */
[----:B------:R-:W-:-:S11]  /*00c0*/  IADD3.X R0, PT, PT, R5, UR7, RZ, P1, !PT ;  /* 0x0000000705007c10 */ /* 0x000fd60008ffe4ff */
[----:B------:R-:W-:Y:S05]  /*00d0*/  @P0 BRA `(.L_x_1) ;  /* 0x0000000000540947 */ /* 0x000fea0003800000 */
[----:B------:R-:W0:Y:S02]  /*00e0*/  LDCU UR4, c[0x0][0x390] ;  /* 0x00007200ff0477ac */ /* 0x000e240008000800 */
[----:B0-----:R-:W0:Y:S01]  /*00f0*/  I2F.U32.RP R2, UR4 ;  /* 0x0000000400027d06 */ /* 0x001e220008209000 */
[----:B------:R-:W-:-:S07]  /*0100*/  ISETP.NE.U32.AND P1, PT, RZ, UR4, PT ;  /* 0x00000004ff007c0c */ /* 0x000fce000bf25070 */
[----:B0-----:R-:W0:Y:S02]  /*0110*/  MUFU.RCP R2, R2 ;  /* 0x0000000200027308 */ /* 0x001e240000001000 */
[----:B0-----:R-:W-:-:S06]  /*0120*/  VIADD R6, R2, 0xffffffe ;  /* 0x0ffffffe02067836 */ /* 0x001fcc0000000000 */
[----:B------:R0:W1:Y:S02]  /*0130*/  F2I.FTZ.U32.TRUNC.NTZ R7, R6 ;  /* 0x0000000600077305 */ /* 0x000064000021f000 */
[----:B0-----:R-:W-:Y:S02]  /*0140*/  IMAD.MOV.U32 R6, RZ, RZ, RZ ;  /* 0x000000ffff067224 */ /* 0x001fe400078e00ff */
[----:B-1----:R-:W-:-:S04]  /*0150*/  IMAD.MOV R5, RZ, RZ, -R7 ;  /* 0x000000ffff057224 */ /* 0x002fc800078e0a07 */
[----:B------:R-:W-:-:S04]  /*0160*/  IMAD R5, R5, UR4, RZ ;  /* 0x0000000405057c24 */ /* 0x000fc8000f8e02ff */
[----:B------:R-:W-:-:S06]  /*0170*/  IMAD.HI.U32 R7, R7, R5, R6 ;  /* 0x0000000507077227 */ /* 0x000fcc00078e0006 */
[----:B------:R-:W-:-:S04]  /*0180*/  IMAD.HI.U32 R7, R7, R4, RZ ;  /* 0x0000000407077227 */ /* 0x000fc800078e00ff */
[----:B------:R-:W-:-:S04]  /*0190*/  IMAD.MOV R7, RZ, RZ, -R7 ;  /* 0x000000ffff077224 */ /* 0x000fc800078e0a07 */
[----:B------:R-:W-:-:S05]  /*01a0*/  IMAD R4, R7, UR4, R4 ;  /* 0x0000000407047c24 */ /* 0x000fca000f8e0204 */
[----:B------:R-:W-:-:S13]  /*01b0*/  ISETP.GE.U32.AND P0, PT, R4, UR4, PT ;  /* 0x0000000404007c0c */ /* 0x000fda000bf06070 */
[----:B------:R-:W-:-:S05]  /*01c0*/  @P0 VIADD R4, R4, -UR4 ;  /* 0x8000000404040c36 */ /* 0x000fca0008000000 */
[----:B------:R-:W-:-:S13]  /*01d0*/  ISETP.GE.U32.AND P0, PT, R4, UR4, PT ;  /* 0x0000000404007c0c */ /* 0x000fda000bf06070 */
[----:B------:R-:W-:Y:S01]  /*01e0*/  @P0 VIADD R4, R4, -UR4 ;  /* 0x8000000404040c36 */ /* 0x000fe20008000000 */
[----:B------:R-:W-:-:S04]  /*01f0*/  @!P1 LOP3.LUT R4, RZ, UR4, RZ, 0x33, !PT ;  /* 0x00000004ff049c12 */ /* 0x000fc8000f8e33ff */
[----:B------:R-:W-:-:S04]  /*0200*/  ISETP.NE.U32.AND P0, PT, R4, RZ, PT ;  /* 0x000000ff0400720c */ /* 0x000fc80003f05070 */
[----:B------:R-:W-:Y:S01]  /*0210*/  ISETP.NE.AND.EX P0, PT, RZ, RZ, PT, P0 ;  /* 0x000000ffff00720c */ /* 0x000fe20003f05300 */
[----:B------:R-:W-:-:S12]  /*0220*/  BRA `(.L_x_2) ;  /* 0x0000000000107947 */ /* 0x000fd80003800000 */
.L_x_1:
[----:B------:R-:W-:-:S07]  /*0230*/  MOV R2, 0x250 ;  /* 0x0000025000027802 */ /* 0x000fce0000000f00 */
[----:B------:R-:W-:Y:S05]  /*0240*/  CALL.REL.NOINC `($__internal_0_$__cuda_sm20_rem_s64) ;  /* 0x00000000009c7944 */ /* 0x000fea0003c00000 */
[----:B------:R-:W-:-:S04]  /*0250*/  ISETP.NE.U32.AND P0, PT, R6, RZ, PT ;  /* 0x000000ff0600720c */ /* 0x000fc80003f05070 */
[----:B------:R-:W-:-:S13]  /*0260*/  ISETP.NE.AND.EX P0, PT, R7, RZ, PT, P0 ;  /* 0x000000ff0700720c */ /* 0x000fda0003f05300 */
.L_x_2:
[----:B------:R-:W-:Y:S05]  /*0270*/  BSYNC.RECONVERGENT B0 ;  /* 0x0000000000007941 */ /* 0x000fea0003800200 */
.L_x_0:
[----:B------:R-:W0:Y:S02]  /*0280*/  LDCU.64 UR4, c[0x0][0x388] ;  /* 0x00007100ff0477ac */ /* 0x000e240008000a00 */
[----:B0-----:R-:W-:-:S04]  /*0290*/  ISETP.GE.U32.AND P1, PT, R3, UR4, PT ;  /* 0x0000000403007c0c */ /* 0x001fc8000bf26070 */
[----:B------:R-:W-:-:S13]  /*02a0*/  ISETP.GE.OR.EX P0, PT, R0, UR5, P0, P1 ;  /* 0x0000000500007c0c */ /* 0x000fda0008706710 */
[----:B------:R-:W-:Y:S05]  /*02b0*/  @P0 EXIT ;  /* 0x000000000000094d */ /* 0x000fea0003800000 */
[----:B------:R-:W0:Y:S01]  /*02c0*/  S2R R8, SR_LANEID ;  /* 0x0000000000087919 */ /* 0x000e220000000000 */
[----:B------:R-:W1:Y:S01]  /*02d0*/  LDC.64 R4, c[0x0][0x398] ;  /* 0x0000e600ff047b82 */ /* 0x000e620000000a00 */
[----:B------:R-:W-:Y:S01]  /*02e0*/  ISETP.NE.U32.AND P0, PT, R3, 0x1, PT ;  /* 0x000000010300780c */ /* 0x000fe20003f05070 */
[----:B------:R-:W-:Y:S01]  /*02f0*/  BSSY.RECONVERGENT B0, `(.L_x_3) ;  /* 0x0000014000007945 */ /* 0x000fe20003800200 */
[----:B------:R-:W-:Y:S02]  /*0300*/  IMAD.MOV.U32 R2, RZ, RZ, 0x1 ;  /* 0x00000001ff027424 */ /* 0x000fe400078e00ff */
[----:B------:R-:W-:-:S13]  /*0310*/  ISETP.NE.AND.EX P0, PT, R0, RZ, PT, P0 ;  /* 0x000000ff0000720c */ /* 0x000fda0003f05300 */
[----:B------:R-:W-:Y:S05]  /*0320*/  @!P0 BRA `(.L_x_4) ;  /* 0x0000000000408947 */ /* 0x000fea0003800000 */
[----:B------:R-:W-:-:S07]  /*0330*/  IMAD.MOV.U32 R2, RZ, RZ, 0x1 ;  /* 0x00000001ff027424 */ /* 0x000fce00078e00ff */
.L_x_5:
[----:B------:R-:W-:Y:S01]  /*0340*/  LOP3.LUT R6, R3, 0x1, RZ, 0xc0, !PT ;  /* 0x0000000103067812 */ /* 0x000fe200078ec0ff */
[----:B------:R-:W-:-:S03]  /*0350*/  VIADD R2, R2, 0x1 ;  /* 0x0000000102027836 */ /* 0x000fc60000000000 */
[----:B------:R-:W-:-:S04]  /*0360*/  ISETP.NE.U32.AND P0, PT, R6, 0x1, PT ;  /* 0x000000010600780c */ /* 0x000fc80003f05070 */
[----:B------:R-:W-:-:S13]  /*0370*/  ISETP.NE.U32.AND.EX P0, PT, RZ, RZ, PT, P0 ;  /* 0x000000ffff00720c */ /* 0x000fda0003f05100 */
[----:B------:R-:W-:Y:S01]  /*0380*/  @!P0 MOV R6, 0x1 ;  /* 0x0000000100068802 */ /* 0x000fe20000000f00 */
[----:B------:R-:W-:Y:S02]  /*0390*/  @!P0 IMAD.MOV.U32 R7, RZ, RZ, 0x0 ;  /* 0x00000000ff078424 */ /* 0x000fe400078e00ff */
[----:B------:R-:W-:Y:S02]  /*03a0*/  @!P0 IMAD R9, R0, 0x3, RZ ;  /* 0x0000000300098824 */ /* 0x000fe400078e02ff */
[C---:B------:R-:W-:Y:S01]  /*03b0*/  @!P0 IMAD.WIDE.U32 R6, R3.reuse, 0x3, R6 ;  /* 0x0000000303068825 */ /* 0x040fe200078e0006 */
[--C-:B------:R-:W-:Y:S02]  /*03c0*/  @P0 SHF.R.S64 R3, R3, 0x1, R0.reuse ;  /* 0x0000000103030819 */ /* 0x100fe40000001000 */
[----:B------:R-:W-:Y:S01]  /*03d0*/  @P0 SHF.R.S32.HI R0, RZ, 0x1, R0 ;  /* 0x00000001ff000819 */ /* 0x000fe20000011400 */
[----:B------:R-:W-:Y:S02]  /*03e0*/  @!P0 IMAD.MOV.U32 R3, RZ, RZ, R6 ;  /* 0x000000ffff038224 */ /* 0x000fe400078e0006 */
[----:B------:R-:W-:-:S03]  /*03f0*/  @!P0 IMAD.IADD R0, R7, 0x1, R9 ;  /* 0x0000000107008824 */ /* 0x000fc600078e0209 */
[----:B------:R-:W-:-:S04]  /*0400*/  ISETP.NE.U32.AND P0, PT, R3, 0x1, PT ;  /* 0x000000010300780c */ /* 0x000fc80003f05070 */
[----:B------:R-:W-:-:S13]  /*0410*/  ISETP.NE.AND.EX P0, PT, R0, RZ, PT, P0 ;  /* 0x000000ff0000720c */ /* 0x000fda0003f05300 */
[----:B------:R-:W-:Y:S05]  /*0420*/  @P0 BRA `(.L_x_5) ;  /* 0xfffffffc00c40947 */ /* 0x000fea000383ffff */
.L_x_4:
[----:B------:R-:W-:Y:S05]  /*0430*/  BSYNC.RECONVERGENT B0 ;  /* 0x0000000000007941 */ /* 0x000fea0003800200 */
.L_x_3:
[----:B------:R-:W-:Y:S01]  /*0440*/  VOTEU.ANY UR4, UPT, PT ;  /* 0x0000000000047886 */ /* 0x000fe200038e0100 */
[----:B------:R-:W-:Y:S01]  /*0450*/  CREDUX.MAX.S32 UR5, R2 ;  /* 0x00000000020572cc */ /* 0x000fe20000000200 */
[----:B------:R-:W-:Y:S01]  /*0460*/  UFLO.U32 UR4, UR4 ;  /* 0x00000004000472bd */ /* 0x000fe200080e0000 */
[----:B------:R-:W1:Y:S05]  /*0470*/  LDCU.64 UR6, c[0x0][0x358] ;  /* 0x00006b00ff0677ac */ /* 0x000e6a0008000a00 */
[----:B0-----:R-:W-:-:S06]  /*0480*/  ISETP.EQ.U32.AND P0, PT, R8, UR4, PT ;  /* 0x0000000408007c0c */ /* 0x001fcc000bf02070 */
[----:B------:R-:W-:-:S07]  /*0490*/  IMAD.U32 R3, RZ, RZ, UR5 ;  /* 0x00000005ff037e24 */ /* 0x000fce000f8e00ff */
[----:B-1----:R-:W-:Y:S01]  /*04a0*/  @P0 REDG.E.MAX.S32.STRONG.GPU desc[UR6][R4.64], R3 ;  /* 0x000000030400098e */ /* 0x002fe2000d12e306 */
[----:B------:R-:W-:Y:S05]  /*04b0*/  EXIT ;  /* 0x000000000000794d */ /* 0x000fea0003800000 */
        .weak           $__internal_0_$__cuda_sm20_rem_s64
        .type           $__internal_0_$__cuda_sm20_rem_s64,@function
        .size           $__internal_0_$__cuda_sm20_rem_s64,(.L_x_7 - $__internal_0_$__cuda_sm20_rem_s64)
$__internal_0_$__cuda_sm20_rem_s64:
[----:B------:R-:W0:Y:S02]  /*04c0*/  LDCU.64 UR6, c[0x0][0x390] ;  /* 0x00007200ff0677ac */ /* 0x000e240008000a00 */
[----:B0-----:R-:W-:Y:S02]  /*04d0*/  UIADD3 UR4, UP1, UPT, URZ, -UR6, URZ ;  /* 0x80000006ff047290 */ /* 0x001fe4000ff3e0ff */
[----:B------:R-:W-:Y:S02]  /*04e0*/  UISETP.GE.AND UP0, UPT, UR7, URZ, UPT ;  /* 0x000000ff0700728c */ /* 0x000fe4000bf06270 */
[----:B------:R-:W-:Y:S02]  /*04f0*/  UIADD3.X UR5, UPT, UPT, URZ, ~UR7, URZ, UP1, !UPT ;  /* 0x80000007ff057290 */ /* 0x000fe40008ffe4ff */
[----:B------:R-:W-:Y:S02]  /*0500*/  USEL UR4, UR4, UR6, !UP0 ;  /* 0x0000000604047287 */ /* 0x000fe4000c000000 */
[----:B------:R-:W-:-:S09]  /*0510*/  USEL UR5, UR5, UR7, !UP0 ;  /* 0x0000000705057287 */ /* 0x000fd2000c000000 */
[----:B------:R-:W0:Y:S08]  /*0520*/  I2F.U64.RP R10, UR4 ;  /* 0x00000004000a7d12 */ /* 0x000e300008309000 */
[----:B0-----:R-:W0:Y:S02]  /*0530*/  MUFU.RCP R10, R10 ;  /* 0x0000000a000a7308 */ /* 0x001e240000001000 */
[----:B0-----:R-:W-:-:S06]  /*0540*/  VIADD R6, R10, 0x1ffffffe ;  /* 0x1ffffffe0a067836 */ /* 0x001fcc0000000000 */
[----:B------:R-:W0:Y:S02]  /*0550*/  F2I.U64.TRUNC R6, R6 ;  /* 0x0000000600067311 */ /* 0x000e24000020d800 */
[----:B0-----:R-:W-:-:S04]  /*0560*/  IMAD.WIDE.U32 R8, R6, UR4, RZ ;  /* 0x0000000406087c25 */ /* 0x001fc8000f8e00ff */
[----:B------:R-:W-:Y:S01]  /*0570*/  IMAD R9, R6, UR5, R9 ;  /* 0x0000000506097c24 */ /* 0x000fe2000f8e0209 */
[----:B------:R-:W-:-:S03]  /*0580*/  IADD3 R11, P0, PT, RZ, -R8, RZ ;  /* 0x80000008ff0b7210 */ /* 0x000fc60007f1e0ff */
[----:B------:R-:W-:Y:S02]  /*0590*/  IMAD R9, R7, UR4, R9 ;  /* 0x0000000407097c24 */ /* 0x000fe4000f8e0209 */
[----:B------:R-:W-:-:S03]  /*05a0*/  IMAD.HI.U32 R8, R6, R11, RZ ;  /* 0x0000000b06087227 */ /* 0x000fc600078e00ff */
[----:B------:R-:W-:Y:S01]  /*05b0*/  IADD3.X R13, PT, PT, RZ, ~R9, RZ, P0, !PT ;  /* 0x80000009ff0d7210 */ /* 0x000fe200007fe4ff */
[----:B------:R-:W-:-:S04]  /*05c0*/  IMAD.MOV.U32 R9, RZ, RZ, R6 ;  /* 0x000000ffff097224 */ /* 0x000fc800078e0006 */
[----:B------:R-:W-:-:S04]  /*05d0*/  IMAD.WIDE.U32 R8, P0, R6, R13, R8 ;  /* 0x0000000d06087225 */ /* 0x000fc80007800008 */
[C---:B------:R-:W-:Y:S02]  /*05e0*/  IMAD R15, R7.reuse, R13, RZ ;  /* 0x0000000d070f7224 */ /* 0x040fe400078e02ff */
[----:B------:R-:W-:-:S04]  /*05f0*/  IMAD.HI.U32 R8, P1, R7, R11, R8 ;  /* 0x0000000b07087227 */ /* 0x000fc80007820008 */
[----:B------:R-:W-:Y:S01]  /*0600*/  IMAD.HI.U32 R13, R7, R13, RZ ;  /* 0x0000000d070d7227 */ /* 0x000fe200078e00ff */
[----:B------:R-:W-:-:S03]  /*0610*/  IADD3 R9, P2, PT, R15, R8, RZ ;  /* 0x000000080f097210 */ /* 0x000fc60007f5e0ff */
[----:B------:R-:W-:Y:S01]  /*0620*/  IMAD.X R8, R13, 0x1, R7, P0 ;  /* 0x000000010d087824 */ /* 0x000fe200000e0607 */
[----:B------:R-:W-:Y:S01]  /*0630*/  IADD3 R13, P4, PT, RZ, -R4, RZ ;  /* 0x80000004ff0d7210 */ /* 0x000fe20007f9e0ff */
[----:B------:R-:W-:-:S03]  /*0640*/  IMAD.WIDE.U32 R6, R9, UR4, RZ ;  /* 0x0000000409067c25 */ /* 0x000fc6000f8e00ff */
[----:B------:R-:W-:Y:S01]  /*0650*/  IADD3.X R11, PT, PT, RZ, RZ, R8, P2, P1 ;  /* 0x000000ffff0b7210 */ /* 0x000fe200017e2408 */
[----:B------:R-:W-:Y:S01]  /*0660*/  IMAD R8, R9, UR5, R7 ;  /* 0x0000000509087c24 */ /* 0x000fe2000f8e0207 */
[----:B------:R-:W-:Y:S02]  /*0670*/  IADD3 R7, P0, PT, RZ, -R6, RZ ;  /* 0x80000006ff077210 */ /* 0x000fe40007f1e0ff */
[----:B------:R-:W-:Y:S01]  /*0680*/  ISETP.GE.AND P1, PT, R5, RZ, PT ;  /* 0x000000ff0500720c */ /* 0x000fe20003f26270 */
[----:B------:R-:W-:Y:S02]  /*0690*/  IMAD R6, R11, UR4, R8 ;  /* 0x000000040b067c24 */ /* 0x000fe4000f8e0208 */
[----:B------:R-:W-:-:S04]  /*06a0*/  IMAD.HI.U32 R8, R9, R7, RZ ;  /* 0x0000000709087227 */ /* 0x000fc800078e00ff */
[----:B------:R-:W-:-:S04]  /*06b0*/  IMAD.X R6, RZ, RZ, ~R6, P0 ;  /* 0x000000ffff067224 */ /* 0x000fc800000e0e06 */
[----:B------:R-:W-:-:S04]  /*06c0*/  IMAD.WIDE.U32 R8, P0, R9, R6, R8 ;  /* 0x0000000609087225 */ /* 0x000fc80007800008 */
[C---:B------:R-:W-:Y:S02]  /*06d0*/  IMAD R10, R11.reuse, R6, RZ ;  /* 0x000000060b0a7224 */ /* 0x040fe400078e02ff */
[----:B------:R-:W-:Y:S01]  /*06e0*/  IMAD.HI.U32 R7, P2, R11, R7, R8 ;  /* 0x000000070b077227 */ /* 0x000fe20007840008 */
[----:B------:R-:W-:-:S03]  /*06f0*/  SEL R8, R13, R4, !P1 ;  /* 0x000000040d087207 */ /* 0x000fc60004800000 */
[----:B------:R-:W-:Y:S01]  /*0700*/  IMAD.X R9, RZ, RZ, ~R5, P4 ;  /* 0x000000ffff097224 */ /* 0x000fe200020e0e05 */
[----:B------:R-:W-:Y:S01]  /*0710*/  IADD3 R7, P3, PT, R10, R7, RZ ;  /* 0x000000070a077210 */ /* 0x000fe20007f7e0ff */
[----:B------:R-:W-:-:S03]  /*0720*/  IMAD.HI.U32 R6, R11, R6, RZ ;  /* 0x000000060b067227 */ /* 0x000fc600078e00ff */
[----:B------:R-:W-:Y:S01]  /*0730*/  SEL R10, R9, R5, !P1 ;  /* 0x00000005090a7207 */ /* 0x000fe20004800000 */
[----:B------:R-:W-:-:S04]  /*0740*/  IMAD.HI.U32 R4, R7, R8, RZ ;  /* 0x0000000807047227 */ /* 0x000fc800078e00ff */
[----:B------:R-:W-:Y:S02]  /*0750*/  IMAD.X R11, R6, 0x1, R11, P0 ;  /* 0x00000001060b7824 */ /* 0x000fe400000e060b */
[----:B------:R-:W-:-:S03]  /*0760*/  IMAD.MOV.U32 R5, RZ, RZ, RZ ;  /* 0x000000ffff057224 */ /* 0x000fc600078e00ff */
[----:B------:R-:W-:Y:S01]  /*0770*/  IADD3.X R11, PT, PT, RZ, RZ, R11, P3, P2 ;  /* 0x000000ffff0b7210 */ /* 0x000fe20001fe440b */
[----:B------:R-:W-:-:S04]  /*0780*/  IMAD.WIDE.U32 R4, R7, R10, R4 ;  /* 0x0000000a07047225 */ /* 0x000fc800078e0004 */
[C---:B------:R-:W-:Y:S02]  /*0790*/  IMAD R7, R11.reuse, R10, RZ ;  /* 0x0000000a0b077224 */ /* 0x040fe400078e02ff */
[----:B------:R-:W-:-:S04]  /*07a0*/  IMAD.HI.U32 R4, P0, R11, R8, R4 ;  /* 0x000000080b047227 */ /* 0x000fc80007800004 */
[----:B------:R-:W-:Y:S01]  /*07b0*/  IMAD.HI.U32 R6, R11, R10, RZ ;  /* 0x0000000a0b067227 */ /* 0x000fe200078e00ff */
[----:B------:R-:W-:-:S04]  /*07c0*/  IADD3 R7, P2, PT, R7, R4, RZ ;  /* 0x0000000407077210 */ /* 0x000fc80007f5e0ff */
[----:B------:R-:W-:Y:S01]  /*07d0*/  IADD3.X R6, PT, PT, R6, RZ, RZ, P0, !PT ;  /* 0x000000ff06067210 */ /* 0x000fe200007fe4ff */
[----:B------:R-:W-:-:S04]  /*07e0*/  IMAD.WIDE.U32 R4, R7, UR4, RZ ;  /* 0x0000000407047c25 */ /* 0x000fc8000f8e00ff */
[----:B------:R-:W-:Y:S01]  /*07f0*/  IMAD.X R6, RZ, RZ, R6, P2 ;  /* 0x000000ffff067224 */ /* 0x000fe200010e0606 */
[----:B------:R-:W-:Y:S01]  /*0800*/  IADD3 R8, P2, PT, -R4, R8, RZ ;  /* 0x0000000804087210 */ /* 0x000fe20007f5e1ff */
[----:B------:R-:W-:-:S03]  /*0810*/  IMAD R7, R7, UR5, R5 ;  /* 0x0000000507077c24 */ /* 0x000fc6000f8e0205 */
[----:B------:R-:W-:Y:S01]  /*0820*/  ISETP.GE.U32.AND P0, PT, R8, UR4, PT ;  /* 0x0000000408007c0c */ /* 0x000fe2000bf06070 */
[----:B------:R-:W-:-:S04]  /*0830*/  IMAD R6, R6, UR4, R7 ;  /* 0x0000000406067c24 */ /* 0x000fc8000f8e0207 */
[----:B------:R-:W-:Y:S01]  /*0840*/  IMAD.X R7, R10, 0x1, ~R6, P2 ;  /* 0x000000010a077824 */ /* 0x000fe200010e0e06 */
[----:B------:R-:W-:-:S04]  /*0850*/  IADD3 R5, P2, PT, R8, -UR4, RZ ;  /* 0x8000000408057c10 */ /* 0x000fc8000ff5e0ff */
[C---:B------:R-:W-:Y:S02]  /*0860*/  ISETP.GE.U32.AND.EX P0, PT, R7.reuse, UR5, PT, P0 ;  /* 0x0000000507007c0c */ /* 0x040fe4000bf06100 */
[----:B------:R-:W-:Y:S02]  /*0870*/  IADD3.X R4, PT, PT, R7, ~UR5, RZ, P2, !PT ;  /* 0x8000000507047c10 */ /* 0x000fe400097fe4ff */
[----:B------:R-:W-:Y:S02]  /*0880*/  SEL R5, R5, R8, P0 ;  /* 0x0000000805057207 */ /* 0x000fe40000000000 */
[----:B------:R-:W-:Y:S02]  /*0890*/  SEL R4, R4, R7, P0 ;  /* 0x0000000704047207 */ /* 0x000fe40000000000 */
[C---:B------:R-:W-:Y:S02]  /*08a0*/  ISETP.GE.U32.AND P0, PT, R5.reuse, UR4, PT ;  /* 0x0000000405007c0c */ /* 0x040fe4000bf06070 */
[----:B------:R-:W-:-:S02]  /*08b0*/  IADD3 R6, P2, PT, R5, -UR4, RZ ;  /* 0x8000000405067c10 */ /* 0x000fc4000ff5e0ff */
[C---:B------:R-:W-:Y:S02]  /*08c0*/  ISETP.GE.U32.AND.EX P0, PT, R4.reuse, UR5, PT, P0 ;  /* 0x0000000504007c0c */ /* 0x040fe4000bf06100 */
[----:B------:R-:W-:Y:S02]  /*08d0*/  IADD3.X R7, PT, PT, R4, ~UR5, RZ, P2, !PT ;  /* 0x8000000504077c10 */ /* 0x000fe400097fe4ff */
[----:B------:R-:W-:Y:S02]  /*08e0*/  SEL R6, R6, R5, P0 ;  /* 0x0000000506067207 */ /* 0x000fe40000000000 */
[----:B------:R-:W-:Y:S02]  /*08f0*/  SEL R7, R7, R4, P0 ;  /* 0x0000000407077207 */ /* 0x000fe40000000000 */
[----:B------:R-:W-:Y:S02]  /*0900*/  IADD3 R5, P2, PT, RZ, -R6, RZ ;  /* 0x80000006ff057210 */ /* 0x000fe40007f5e0ff */
[----:B------:R-:W-:-:S02]  /*0910*/  ISETP.NE.U32.AND P0, PT, RZ, UR6, PT ;  /* 0x00000006ff007c0c */ /* 0x000fc4000bf05070 */
[----:B------:R-:W-:Y:S01]  /*0920*/  SEL R6, R5, R6, !P1 ;  /* 0x0000000605067207 */ /* 0x000fe20004800000 */
[----:B------:R-:W-:Y:S01]  /*0930*/  IMAD.X R4, RZ, RZ, ~R7, P2 ;  /* 0x000000ffff047224 */ /* 0x000fe200010e0e07 */
[----:B------:R-:W-:Y:S01]  /*0940*/  ISETP.NE.AND.EX P0, PT, RZ, UR7, PT, P0 ;  /* 0x00000007ff007c0c */ /* 0x000fe2000bf05300 */
[----:B------:R-:W-:-:S03]  /*0950*/  IMAD.MOV.U32 R5, RZ, RZ, 0x0 ;  /* 0x00000000ff057424 */ /* 0x000fc600078e00ff */
[----:B------:R-:W-:Y:S01]  /*0960*/  SEL R7, R4, R7, !P1 ;  /* 0x0000000704077207 */ /* 0x000fe20004800000 */
[----:B------:R-:W-:Y:S01]  /*0970*/  IMAD.MOV.U32 R4, RZ, RZ, R2 ;  /* 0x000000ffff047224 */ /* 0x000fe200078e0002 */
[----:B------:R-:W-:Y:S02]  /*0980*/  SEL R6, R6, 0xffffffff, P0 ;  /* 0xffffffff06067807 */ /* 0x000fe40000000000 */
[----:B------:R-:W-:Y:S01]  /*0990*/  SEL R7, R7, 0xffffffff, P0 ;  /* 0xffffffff07077807 */ /* 0x000fe20000000000 */
[----:B------:R-:W-:Y:S06]  /*09a0*/  RET.REL.NODEC R4 `(_Z7collatzlllPi) ;  /* 0xfffffff404947950 */ /* 0x000fec0003c3ffff */
.L_x_6:
[----:B------:R-:W-:-:S00]  /*09b0*/  BRA `(.L_x_6) ;  /* 0xfffffffc00fc7947 */ /* 0x000fc0000383ffff */
[----:B------:R-:W-:-:S00]  /*09c0*/  NOP ;  /* 0x0000000000007918 */ /* 0x000fc00000000000 */
        /* <DEDUP_REMOVED lines=11> */
.L_x_7:


//--------------------- .nv.shared.reserved.0     --------------------------
	.section	.nv.shared.reserved.0,"aw",@nobits
	.weak		__nv_reservedSMEM_offset_0_alias
	.size		__nv_reservedSMEM_offset_0_alias, 0, 64
	.other		__nv_reservedSMEM_offset_0_alias,@"STO_CUDA_RESERVED_SHARED STV_DEFAULT"
__nv_reservedSMEM_offset_0_alias:
	.zero		0
	.zero		64


//--------------------- .nv.constant0._Z7collatzlllPi --------------------------
	.section	.nv.constant0._Z7collatzlllPi,"a",@progbits
	.sectionflags	@""
	.align	4
.nv.constant0._Z7collatzlllPi:
	.zero		928


//--------------------- SYMBOLS --------------------------

	.type		.nv.reservedSmem.offset0,@object
	.size		.nv.reservedSmem.offset0,0x4
